//
// Generated by NVIDIA NVVM Compiler
//
// Compiler Build ID: CL-36424714
// Cuda compilation tools, release 13.0, V13.0.88
// Based on NVVM 20.0.0
//

.version 9.0
.target sm_100
.address_size 64

	// .globl	_Z19find_minimum_kernelPiS_S_j
// _ZZ19find_minimum_kernelPiS_S_jE5cache has been demoted

.visible .entry _Z19find_minimum_kernelPiS_S_j(
	.param .u64 .ptr .align 1 _Z19find_minimum_kernelPiS_S_j_param_0,
	.param .u64 .ptr .align 1 _Z19find_minimum_kernelPiS_S_j_param_1,
	.param .u64 .ptr .align 1 _Z19find_minimum_kernelPiS_S_j_param_2,
	.param .u32 _Z19find_minimum_kernelPiS_S_j_param_3
)
{
	.reg .pred 	%p<8>;
	.reg .b32 	%r<38>;
	.reg .b32 	%f<10>;
	.reg .b64 	%rd<9>;
	// demoted variable
	.shared .align 4 .b8 _ZZ19find_minimum_kernelPiS_S_jE5cache[1024];
	ld.param.u64 	%rd3, [_Z19find_minimum_kernelPiS_S_j_param_0];
	ld.param.u64 	%rd4, [_Z19find_minimum_kernelPiS_S_j_param_1];
	ld.param.u64 	%rd5, [_Z19find_minimum_kernelPiS_S_j_param_2];
	ld.param.u32 	%r13, [_Z19find_minimum_kernelPiS_S_j_param_3];
	cvta.to.global.u64 	%rd1, %rd5;
	mov.u32 	%r1, %tid.x;
	mov.u32 	%r15, %ctaid.x;
	mov.u32 	%r37, %ntid.x;
	mad.lo.s32 	%r3, %r15, %r37, %r1;
	setp.ge.u32 	%p1, %r3, %r13;
	mov.b32 	%r36, 1000;
	@%p1 bra 	$L__BB0_3;
	mov.u32 	%r18, %nctaid.x;
	mul.lo.s32 	%r4, %r18, %r37;
	cvta.to.global.u64 	%rd2, %rd3;
	mov.b32 	%r35, 0;
	mov.b32 	%r36, 1000;
$L__BB0_2:
	add.s32 	%r19, %r35, %r3;
	cvt.rn.f32.s32 	%f1, %r36;
	mul.wide.u32 	%rd6, %r19, 4;
	add.s64 	%rd7, %rd2, %rd6;
	ld.global.u32 	%r20, [%rd7];
	cvt.rn.f32.s32 	%f2, %r20;
	min.f32 	%f3, %f1, %f2;
	cvt.rzi.s32.f32 	%r36, %f3;
	add.s32 	%r35, %r35, %r4;
	add.s32 	%r21, %r19, %r4;
	setp.lt.u32 	%p2, %r21, %r13;
	@%p2 bra 	$L__BB0_2;
$L__BB0_3:
	shl.b32 	%r22, %r1, 2;
	mov.u32 	%r23, _ZZ19find_minimum_kernelPiS_S_jE5cache;
	add.s32 	%r10, %r23, %r22;
	st.shared.u32 	[%r10], %r36;
	bar.sync 	0;
	setp.lt.u32 	%p3, %r37, 2;
	@%p3 bra 	$L__BB0_7;
$L__BB0_4:
	shr.u32 	%r12, %r37, 1;
	setp.ge.u32 	%p4, %r1, %r12;
	@%p4 bra 	$L__BB0_6;
	ld.shared.u32 	%r24, [%r10];
	cvt.rn.f32.s32 	%f4, %r24;
	shl.b32 	%r25, %r12, 2;
	add.s32 	%r26, %r10, %r25;
	ld.shared.u32 	%r27, [%r26];
	cvt.rn.f32.s32 	%f5, %r27;
	min.f32 	%f6, %f4, %f5;
	cvt.rzi.s32.f32 	%r28, %f6;
	st.shared.u32 	[%r10], %r28;
$L__BB0_6:
	bar.sync 	0;
	setp.gt.u32 	%p5, %r37, 3;
	mov.u32 	%r37, %r12;
	@%p5 bra 	$L__BB0_4;
$L__BB0_7:
	setp.ne.s32 	%p6, %r1, 0;
	@%p6 bra 	$L__BB0_10;
$L__BB0_8:
	atom.relaxed.global.cas.b32 	%r29, [%rd1], 0, 1;
	setp.ne.s32 	%p7, %r29, 0;
	@%p7 bra 	$L__BB0_8;
	cvta.to.global.u64 	%rd8, %rd4;
	ld.global.u32 	%r30, [%rd8];
	cvt.rn.f32.s32 	%f7, %r30;
	ld.shared.u32 	%r31, [_ZZ19find_minimum_kernelPiS_S_jE5cache];
	cvt.rn.f32.s32 	%f8, %r31;
	min.f32 	%f9, %f7, %f8;
	cvt.rzi.s32.f32 	%r32, %f9;
	st.global.u32 	[%rd8], %r32;
	atom.global.exch.b32 	%r33, [%rd1], 0;
$L__BB0_10:
	ret;

}


// ===== COMPILED SASS (sm_100) =====

	.target	sm_100

	.elftype	@"ET_EXEC"


//--------------------- .note.nv.tkinfo           --------------------------
	.section	.note.nv.tkinfo,"",@"SHT_NOTE"
	.sectionflags	@"SHF_NOTE_NV_TKINFO"
	.tkinfo
        /*0018*/ 	.word	0x00000002
        /*0030*/ 	.string	""
        /*0030*/ 	.string	"ptxas"
        /*0030*/ 	.string	"Cuda compilation tools, release 13.0, V13.0.88"
        /*0030*/ 	.string	"Build cuda_13.0.r13.0/compiler.36424714_0"
        /*0030*/ 	.string	"-arch sm_100 -m 64 "



//--------------------- .note.nv.cuinfo           --------------------------
	.section	.note.nv.cuinfo,"",@"SHT_NOTE"
	.sectionflags	@"SHF_NOTE_NV_CUINFO"
        /*0018*/ 	.short	0x0002
        /*001a*/ 	.short	0x0064
        /*001c*/ 	.short	0x0082
	.zero		2


//--------------------- .nv.info                  --------------------------
	.section	.nv.info,"",@"SHT_CUDA_INFO"
	.align	4


	//----- nvinfo : EIATTR_REGCOUNT
	.align		4
        /*0000*/ 	.byte	0x04, 0x2f
        /*0002*/ 	.short	(.L_1 - .L_0)
	.align		4
.L_0:
        /*0004*/ 	.word	index@(_Z19find_minimum_kernelPiS_S_j)
        /*0008*/ 	.word	0x00000010


	//----- nvinfo : EIATTR_FRAME_SIZE
	.align		4
.L_1:
        /*000c*/ 	.byte	0x04, 0x11
        /*000e*/ 	.short	(.L_3 - .L_2)
	.align		4
.L_2:
        /*0010*/ 	.word	index@(_Z19find_minimum_kernelPiS_S_j)
        /*0014*/ 	.word	0x00000000


	//----- nvinfo : EIATTR_MIN_STACK_SIZE
	.align		4
.L_3:
        /*0018*/ 	.byte	0x04, 0x12
        /*001a*/ 	.short	(.L_5 - .L_4)
	.align		4
.L_4:
        /*001c*/ 	.word	index@(_Z19find_minimum_kernelPiS_S_j)
        /*0020*/ 	.word	0x00000000
.L_5:


//--------------------- .nv.compat                --------------------------
	.section	.nv.compat,"",@"SHT_CUDA_COMPAT_INFO"
	.align	4
        /*0000*/ 	.byte	0x02, 0x09, 0x00, 0x00, 0x02, 0x02, 0x01, 0x00, 0x02, 0x05, 0x05, 0x00, 0x03, 0x07, 0x01, 0x01
        /*0010*/ 	.byte	0x02, 0x03, 0x00, 0x00, 0x02, 0x06, 0x01, 0x00, 0x04, 0x0b, 0x08, 0x00, 0x09, 0x00, 0x00, 0x00
        /*0020*/ 	.byte	0x00, 0x00, 0x00, 0x00


//--------------------- .nv.info._Z19find_minimum_kernelPiS_S_j --------------------------
	.section	.nv.info._Z19find_minimum_kernelPiS_S_j,"",@"SHT_CUDA_INFO"
	.sectionflags	@""
	.align	4


	//----- nvinfo : EIATTR_CUDA_API_VERSION
	.align		4
        /*0000*/ 	.byte	0x04, 0x37
        /*0002*/ 	.short	(.L_7 - .L_6)
.L_6:
        /*0004*/ 	.word	0x00000082


	//----- nvinfo : EIATTR_KPARAM_INFO
	.align		4
.L_7:
        /*0008*/ 	.byte	0x04, 0x17
        /*000a*/ 	.short	(.L_9 - .L_8)
.L_8:
        /*000c*/ 	.word	0x00000000
        /*0010*/ 	.short	0x0003
        /*0012*/ 	.short	0x0018
        /*0014*/ 	.byte	0x00, 0xf0, 0x11, 0x00


	//----- nvinfo : EIATTR_KPARAM_INFO
	.align		4
.L_9:
        /*0018*/ 	.byte	0x04, 0x17
        /*001a*/ 	.short	(.L_11 - .L_10)
.L_10:
        /*001c*/ 	.word	0x00000000
        /*0020*/ 	.short	0x0002
        /*0022*/ 	.short	0x0010
        /*0024*/ 	.byte	0x00, 0xf5, 0x21, 0x00


	//----- nvinfo : EIATTR_KPARAM_INFO
	.align		4
.L_11:
        /*0028*/ 	.byte	0x04, 0x17
        /*002a*/ 	.short	(.L_13 - .L_12)
.L_12:
        /*002c*/ 	.word	0x00000000
        /*0030*/ 	.short	0x0001
        /*0032*/ 	.short	0x0008
        /*0034*/ 	.byte	0x00, 0xf5, 0x21, 0x00


	//----- nvinfo : EIATTR_KPARAM_INFO
	.align		4
.L_13:
        /*0038*/ 	.byte	0x04, 0x17
        /*003a*/ 	.short	(.L_15 - .L_14)
.L_14:
        /*003c*/ 	.word	0x00000000
        /*0040*/ 	.short	0x0000
        /*0042*/ 	.short	0x0000
        /*0044*/ 	.byte	0x00, 0xf5, 0x21, 0x00


	//----- nvinfo : EIATTR_SPARSE_MMA_MASK
	.align		4
.L_15:
        /*0048*/ 	.byte	0x03, 0x50
        /*004a*/ 	.short	0x0000


	//----- nvinfo : EIATTR_MAXREG_COUNT
	.align		4
        /*004c*/ 	.byte	0x03, 0x1b
        /*004e*/ 	.short	0x00ff


	//----- nvinfo : EIATTR_NUM_BARRIERS
	.align		4
        /*0050*/ 	.byte	0x02, 0x4c
        /*0052*/ 	.byte	0x01
	.zero		1


	//----- nvinfo : EIATTR_MERCURY_ISA_VERSION
	.align		4
        /*0054*/ 	.byte	0x03, 0x5f
        /*0056*/ 	.short	0x0101


	//----- nvinfo : EIATTR_VRC_CTA_INIT_COUNT
	.align		4
        /*0058*/ 	.byte	0x02, 0x4a
	.zero		1
	.zero		1


	//----- nvinfo : EIATTR_EXIT_INSTR_OFFSETS
	.align		4
        /*005c*/ 	.byte	0x04, 0x1c
        /*005e*/ 	.short	(.L_17 - .L_16)


	//   ....[0]....
.L_16:
        /*0060*/ 	.word	0x00000330


	//   ....[1]....
        /*0064*/ 	.word	0x00000490


	//----- nvinfo : EIATTR_CRS_STACK_SIZE
	.align		4
.L_17:
        /*0068*/ 	.byte	0x04, 0x1e
        /*006a*/ 	.short	(.L_19 - .L_18)
.L_18:
        /*006c*/ 	.word	0x00000000


	//----- nvinfo : EIATTR_CBANK_PARAM_SIZE
	.align		4
.L_19:
        /*0070*/ 	.byte	0x03, 0x19
        /*0072*/ 	.short	0x001c


	//----- nvinfo : EIATTR_PARAM_CBANK
	.align		4
        /*0074*/ 	.byte	0x04, 0x0a
        /*0076*/ 	.short	(.L_21 - .L_20)
	.align		4
.L_20:
        /*0078*/ 	.word	index@(.nv.constant0._Z19find_minimum_kernelPiS_S_j)
        /*007c*/ 	.short	0x0380
        /*007e*/ 	.short	0x001c


	//----- nvinfo : EIATTR_SW_WAR
	.align		4
.L_21:
        /*0080*/ 	.byte	0x04, 0x36
        /*0082*/ 	.short	(.L_23 - .L_22)
.L_22:
        /*0084*/ 	.word	0x00000008
.L_23:


//--------------------- .nv.callgraph             --------------------------
	.section	.nv.callgraph,"",@"SHT_CUDA_CALLGRAPH"
	.align	4
	.sectionentsize	8
	.align		4
        /*0000*/ 	.word	0x00000000
	.align		4
        /*0004*/ 	.word	0xffffffff
	.align		4
        /*0008*/ 	.word	0x00000000
	.align		4
        /*000c*/ 	.word	0xfffffffe
	.align		4
        /*0010*/ 	.word	0x00000000
	.align		4
        /*0014*/ 	.word	0xfffffffd
	.align		4
        /*0018*/ 	.word	0x00000000
	.align		4
        /*001c*/ 	.word	0xfffffffc


//--------------------- .text._Z19find_minimum_kernelPiS_S_j --------------------------
	.section	.text._Z19find_minimum_kernelPiS_S_j,"ax",@progbits
	.align	128
        .global         _Z19find_minimum_kernelPiS_S_j
        .type           _Z19find_minimum_kernelPiS_S_j,@function
        .size           _Z19find_minimum_kernelPiS_S_j,(.L_x_8 - _Z19find_minimum_kernelPiS_S_j)
        .other          _Z19find_minimum_kernelPiS_S_j,@"STO_CUDA_ENTRY STV_DEFAULT"
_Z19find_minimum_kernelPiS_S_j:
.text._Z19find_minimum_kernelPiS_S_j:
[----:B------:R-:W-:Y:S01]  /*0000*/  LDC R1, c[0x0][0x37c] ;  /* 0x0000df00ff017b82 */ /* 0x000fe20000000800 */
[----:B------:R-:W0:Y:S07]  /*0010*/  S2R R13, SR_TID.X ;  /* 0x00000000000d7919 */ /* 0x000e2e0000002100 */
[----:B------:R-:W0:Y:S01]  /*0020*/  S2UR UR4, SR_CTAID.X ;  /* 0x00000000000479c3 */ /* 0x000e220000002500 */
[----:B------:R-:W1:Y:S01]  /*0030*/  LDCU UR5, c[0x0][0x398] ;  /* 0x00007300ff0577ac */ /* 0x000e620008000800 */
[----:B------:R-:W-:Y:S01]  /*0040*/  BSSY.RECONVERGENT B0, `(.L_x_0) ;  /* 0x0000017000007945 */ /* 0x000fe20003800200 */
[----:B------:R-:W-:Y:S01]  /*0050*/  IMAD.MOV.U32 R7, RZ, RZ, 0x3e8 ;  /* 0x000003e8ff077424 */ /* 0x000fe200078e00ff */
[----:B------:R-:W2:Y:S04]  /*0060*/  LDCU.64 UR6, c[0x0][0x358] ;  /* 0x00006b00ff0677ac */ /* 0x000ea80008000a00 */
[----:B------:R-:W0:Y:S02]  /*0070*/  LDC R6, c[0x0][0x360] ;  /* 0x0000d800ff067b82 */ /* 0x000e240000000800 */
[----:B0-----:R-:W-:-:S05]  /*0080*/  IMAD R0, R6, UR4, R13 ;  /* 0x0000000406007c24 */ /* 0x001fca000f8e020d */
[----:B-1----:R-:W-:-:S13]  /*0090*/  ISETP.GE.U32.AND P0, PT, R0, UR5, PT ;  /* 0x0000000500007c0c */ /* 0x002fda000bf06070 */
[----:B--2---:R-:W-:Y:S05]  /*00a0*/  @P0 BRA `(.L_x_1) ;  /* 0x0000000000400947 */ /* 0x004fea0003800000 */
[----:B------:R-:W0:Y:S01]  /*00b0*/  LDC.64 R4, c[0x0][0x380] ;  /* 0x0000e000ff047b82 */ /* 0x000e220000000a00 */
[----:B------:R-:W1:Y:S01]  /*00c0*/  LDCU UR4, c[0x0][0x370] ;  /* 0x00006e00ff0477ac */ /* 0x000e620008000800 */
[----:B------:R-:W-:Y:S02]  /*00d0*/  IMAD.MOV.U32 R9, RZ, RZ, RZ ;  /* 0x000000ffff097224 */ /* 0x000fe400078e00ff */
[----:B------:R-:W-:Y:S02]  /*00e0*/  IMAD.MOV.U32 R7, RZ, RZ, 0x3e8 ;  /* 0x000003e8ff077424 */ /* 0x000fe400078e00ff */
[----:B-1----:R-:W-:-:S07]  /*00f0*/  IMAD R10, R6, UR4, RZ ;  /* 0x00000004060a7c24 */ /* 0x002fce000f8e02ff */
.L_x_2:
[----:B------:R-:W-:-:S04]  /*0100*/  IMAD.IADD R11, R0, 0x1, R9 ;  /* 0x00000001000b7824 */ /* 0x000fc800078e0209 */
[----:B0-----:R-:W-:-:S06]  /*0110*/  IMAD.WIDE.U32 R2, R11, 0x4, R4 ;  /* 0x000000040b027825 */ /* 0x001fcc00078e0004 */
[----:B------:R-:W2:Y:S01]  /*0120*/  LDG.E R2, desc[UR6][R2.64] ;  /* 0x0000000602027981 */ /* 0x000ea2000c1e1900 */
[----:B-1----:R-:W-:Y:S01]  /*0130*/  I2FP.F32.S32 R7, R7 ;  /* 0x0000000700077245 */ /* 0x002fe20000201400 */
[C---:B------:R-:W-:Y:S02]  /*0140*/  IMAD.IADD R11, R10.reuse, 0x1, R11 ;  /* 0x000000010a0b7824 */ /* 0x040fe400078e020b */
[----:B------:R-:W-:-:S03]  /*0150*/  IMAD.IADD R9, R10, 0x1, R9 ;  /* 0x000000010a097824 */ /* 0x000fc600078e0209 */
[----:B------:R-:W-:Y:S02]  /*0160*/  ISETP.GE.U32.AND P0, PT, R11, UR5, PT ;  /* 0x000000050b007c0c */ /* 0x000fe4000bf06070 */
[----:B--2---:R-:W-:-:S04]  /*0170*/  I2FP.F32.S32 R8, R2 ;  /* 0x0000000200087245 */ /* 0x004fc80000201400 */
[----:B------:R-:W-:-:S06]  /*0180*/  FMNMX R7, R7, R8, PT ;  /* 0x0000000807077209 */ /* 0x000fcc0003800000 */
[----:B------:R-:W1:Y:S01]  /*0190*/  F2I.TRUNC.NTZ R7, R7 ;  /* 0x0000000700077305 */ /* 0x000e62000020f100 */
[----:B------:R-:W-:Y:S05]  /*01a0*/  @!P0 BRA `(.L_x_2) ;  /* 0xfffffffc00d48947 */ /* 0x000fea000383ffff */
.L_x_1:
[----:B------:R-:W-:Y:S05]  /*01b0*/  BSYNC.RECONVERGENT B0 ;  /* 0x0000000000007941 */ /* 0x000fea0003800200 */
.L_x_0:
[----:B------:R-:W0:Y:S01]  /*01c0*/  S2UR UR5, SR_CgaCtaId ;  /* 0x00000000000579c3 */ /* 0x000e220000008800 */
[----:B------:R-:W-:Y:S01]  /*01d0*/  UMOV UR4, 0x400 ;  /* 0x0000040000047882 */ /* 0x000fe20000000000 */
[----:B------:R-:W-:Y:S02]  /*01e0*/  ISETP.GE.U32.AND P1, PT, R6, 0x2, PT ;  /* 0x000000020600780c */ /* 0x000fe40003f26070 */
[----:B------:R-:W-:Y:S01]  /*01f0*/  ISETP.NE.AND P0, PT, R13, RZ, PT ;  /* 0x000000ff0d00720c */ /* 0x000fe20003f05270 */
[----:B0-----:R-:W-:-:S06]  /*0200*/  ULEA UR4, UR5, UR4, 0x18 ;  /* 0x0000000405047291 */ /* 0x001fcc000f8ec0ff */
[----:B------:R-:W-:-:S05]  /*0210*/  LEA R0, R13, UR4, 0x2 ;  /* 0x000000040d007c11 */ /* 0x000fca000f8e10ff */
[----:B-1----:R0:W-:Y:S01]  /*0220*/  STS [R0], R7 ;  /* 0x0000000700007388 */ /* 0x0021e20000000800 */
[----:B------:R-:W-:Y:S06]  /*0230*/  BAR.SYNC.DEFER_BLOCKING 0x0 ;  /* 0x0000000000007b1d */ /* 0x000fec0000010000 */
[----:B------:R-:W-:Y:S05]  /*0240*/  @!P1 BRA `(.L_x_3) ;  /* 0x0000000000389947 */ /* 0x000fea0003800000 */
.L_x_4:
[----:B------:R-:W-:-:S04]  /*0250*/  SHF.R.U32.HI R4, RZ, 0x1, R6 ;  /* 0x00000001ff047819 */ /* 0x000fc80000011606 */
[----:B------:R-:W-:-:S13]  /*0260*/  ISETP.GE.U32.AND P1, PT, R13, R4, PT ;  /* 0x000000040d00720c */ /* 0x000fda0003f26070 */
[----:B------:R-:W-:Y:S01]  /*0270*/  @!P1 IMAD R3, R4, 0x4, R0 ;  /* 0x0000000404039824 */ /* 0x000fe200078e0200 */
[----:B------:R-:W1:Y:S05]  /*0280*/  @!P1 LDS R2, [R0] ;  /* 0x0000000000029984 */ /* 0x000e6a0000000800 */
[----:B------:R-:W2:Y:S01]  /*0290*/  @!P1 LDS R3, [R3] ;  /* 0x0000000003039984 */ /* 0x000ea20000000800 */
[----:B-1----:R-:W-:Y:S02]  /*02a0*/  @!P1 I2FP.F32.S32 R2, R2 ;  /* 0x0000000200029245 */ /* 0x002fe40000201400 */
[----:B--2---:R-:W-:-:S04]  /*02b0*/  @!P1 I2FP.F32.S32 R5, R3 ;  /* 0x0000000300059245 */ /* 0x004fc80000201400 */
[----:B------:R-:W-:-:S04]  /*02c0*/  @!P1 FMNMX R2, R2, R5, PT ;  /* 0x0000000502029209 */ /* 0x000fc80003800000 */
[----:B------:R-:W1:Y:S02]  /*02d0*/  @!P1 F2I.TRUNC.NTZ R5, R2 ;  /* 0x0000000200059305 */ /* 0x000e64000020f100 */
[----:B-1----:R1:W-:Y:S01]  /*02e0*/  @!P1 STS [R0], R5 ;  /* 0x0000000500009388 */ /* 0x0023e20000000800 */
[----:B------:R-:W-:Y:S01]  /*02f0*/  BAR.SYNC.DEFER_BLOCKING 0x0 ;  /* 0x0000000000007b1d */ /* 0x000fe20000010000 */
[----:B------:R-:W-:Y:S01]  /*0300*/  ISETP.GT.U32.AND P1, PT, R6, 0x3, PT ;  /* 0x000000030600780c */ /* 0x000fe20003f24070 */
[----:B------:R-:W-:-:S12]  /*0310*/  IMAD.MOV.U32 R6, RZ, RZ, R4 ;  /* 0x000000ffff067224 */ /* 0x000fd800078e0004 */
[----:B-1----:R-:W-:Y:S05]  /*0320*/  @P1 BRA `(.L_x_4) ;  /* 0xfffffffc00c81947 */ /* 0x002fea000383ffff */
.L_x_3:
[----:B------:R-:W-:Y:S05]  /*0330*/  @P0 EXIT ;  /* 0x000000000000094d */ /* 0x000fea0003800000 */
[----:B------:R-:W1:Y:S01]  /*0340*/  LDC.64 R2, c[0x0][0x390] ;  /* 0x0000e400ff027b82 */ /* 0x000e620000000a00 */
[----:B------:R-:W-:Y:S01]  /*0350*/  BSSY B0, `(.L_x_5) ;  /* 0x0000007000007945 */ /* 0x000fe20003800000 */
[----:B------:R-:W-:-:S07]  /*0360*/  IMAD.MOV.U32 R5, RZ, RZ, 0x1 ;  /* 0x00000001ff057424 */ /* 0x000fce00078e00ff */
.L_x_6:
[----:B------:R-:W-:Y:S01]  /*0370*/  IMAD.MOV.U32 R4, RZ, RZ, RZ ;  /* 0x000000ffff047224 */ /* 0x000fe200078e00ff */
[----:B------:R-:W-:Y:S05]  /*0380*/  YIELD ;  /* 0x0000000000007946 */ /* 0x000fea0003800000 */
[----:B01----:R-:W2:Y:S02]  /*0390*/  ATOMG.E.CAS.STRONG.GPU PT, R0, [R2], R4, R5 ;  /* 0x00000004020073a9 */ /* 0x003ea400001ee105 */
[----:B--2---:R-:W-:-:S13]  /*03a0*/  ISETP.NE.AND P0, PT, R0, RZ, PT ;  /* 0x000000ff0000720c */ /* 0x004fda0003f05270 */
[----:B------:R-:W-:Y:S05]  /*03b0*/  @P0 BRA `(.L_x_6) ;  /* 0xfffffffc00ec0947 */ /* 0x000fea000383ffff */
[----:B------:R-:W-:Y:S05]  /*03c0*/  BSYNC B0 ;  /* 0x0000000000007941 */ /* 0x000fea0003800000 */
.L_x_5:
[----:B------:R-:W0:Y:S02]  /*03d0*/  LDC.64 R4, c[0x0][0x388] ;  /* 0x0000e200ff047b82 */ /* 0x000e240000000a00 */
[----:B0-----:R-:W2:Y:S06]  /*03e0*/  LDG.E R0, desc[UR6][R4.64] ;  /* 0x0000000604007981 */ /* 0x001eac000c1e1900 */
[----:B------:R-:W0:Y:S01]  /*03f0*/  S2UR UR5, SR_CgaCtaId ;  /* 0x00000000000579c3 */ /* 0x000e220000008800 */
[----:B------:R-:W-:Y:S02]  /*0400*/  UMOV UR4, 0x400 ;  /* 0x0000040000047882 */ /* 0x000fe40000000000 */
[----:B0-----:R-:W-:-:S09]  /*0410*/  ULEA UR4, UR5, UR4, 0x18 ;  /* 0x0000000405047291 */ /* 0x001fd2000f8ec0ff */
[----:B------:R-:W0:Y:S02]  /*0420*/  LDS R6, [UR4] ;  /* 0x00000004ff067984 */ /* 0x000e240008000800 */
[----:B0-----:R-:W-:Y:S02]  /*0430*/  I2FP.F32.S32 R7, R6 ;  /* 0x0000000600077245 */ /* 0x001fe40000201400 */
[----:B--2---:R-:W-:-:S04]  /*0440*/  I2FP.F32.S32 R0, R0 ;  /* 0x0000000000007245 */ /* 0x004fc80000201400 */
[----:B------:R-:W-:-:S04]  /*0450*/  FMNMX R0, R0, R7, PT ;  /* 0x0000000700007209 */ /* 0x000fc80003800000 */
[----:B------:R-:W0:Y:S02]  /*0460*/  F2I.TRUNC.NTZ R7, R0 ;  /* 0x0000000000077305 */ /* 0x000e24000020f100 */
[----:B0-----:R-:W-:Y:S04]  /*0470*/  STG.E desc[UR6][R4.64], R7 ;  /* 0x0000000704007986 */ /* 0x001fe8000c101906 */
[----:B------:R-:W-:Y:S01]  /*0480*/  ATOMG.E.EXCH.STRONG.GPU PT, RZ, desc[UR6][R2.64], RZ ;  /* 0x800000ff02ff79a8 */ /* 0x000fe2000c1ef106 */
[----:B------:R-:W-:Y:S05]  /*0490*/  EXIT ;  /* 0x000000000000794d */ /* 0x000fea0003800000 */
.L_x_7:
[----:B------:R-:W-:-:S00]  /*04a0*/  BRA `(.L_x_7) ;  /* 0xfffffffc00fc7947 */ /* 0x000fc0000383ffff */
[----:B------:R-:W-:-:S00]  /*04b0*/  NOP ;  /* 0x0000000000007918 */ /* 0x000fc00000000000 */
        /* <DEDUP_REMOVED lines=12> */
.L_x_8:


//--------------------- .nv.shared._Z19find_minimum_kernelPiS_S_j --------------------------
	.section	.nv.shared._Z19find_minimum_kernelPiS_S_j,"aw",@nobits
	.sectionflags	@""
	.align	4
.nv.shared._Z19find_minimum_kernelPiS_S_j:
	.zero		2048


//--------------------- .nv.shared.reserved.0     --------------------------
	.section	.nv.shared.reserved.0,"aw",@nobits
	.weak		__nv_reservedSMEM_offset_0_alias
	.size		__nv_reservedSMEM_offset_0_alias, 0, 64
	.other		__nv_reservedSMEM_offset_0_alias,@"STO_CUDA_RESERVED_SHARED STV_DEFAULT"
__nv_reservedSMEM_offset_0_alias:
	.zero		0
	.zero		64


//--------------------- .nv.constant0._Z19find_minimum_kernelPiS_S_j --------------------------
	.section	.nv.constant0._Z19find_minimum_kernelPiS_S_j,"a",@progbits
	.sectionflags	@""
	.align	4
.nv.constant0._Z19find_minimum_kernelPiS_S_j:
	.zero		924


//--------------------- SYMBOLS --------------------------

	.type		.nv.reservedSmem.offset0,@object
	.size		.nv.reservedSmem.offset0,0x4
	.type		.nv.reservedSmem.cap,@object
	.size		.nv.reservedSmem.cap,0x4
